//
// Generated by NVIDIA NVVM Compiler
//
// Compiler Build ID: CL-36424714
// Cuda compilation tools, release 13.0, V13.0.88
// Based on NVVM 20.0.0
//

.version 9.0
.target sm_100
.address_size 64

	// .globl	_Z12stereoKernelPhS_S_dii

.visible .entry _Z12stereoKernelPhS_S_dii(
	.param .u64 .ptr .align 1 _Z12stereoKernelPhS_S_dii_param_0,
	.param .u64 .ptr .align 1 _Z12stereoKernelPhS_S_dii_param_1,
	.param .u64 .ptr .align 1 _Z12stereoKernelPhS_S_dii_param_2,
	.param .f64 _Z12stereoKernelPhS_S_dii_param_3,
	.param .u32 _Z12stereoKernelPhS_S_dii_param_4,
	.param .u32 _Z12stereoKernelPhS_S_dii_param_5
)
{
	.reg .pred 	%p<97>;
	.reg .b16 	%rs<38>;
	.reg .b32 	%r<54>;
	.reg .b64 	%rd<30>;
	.reg .b64 	%fd<124>;

	ld.param.u64 	%rd6, [_Z12stereoKernelPhS_S_dii_param_0];
	ld.param.u64 	%rd7, [_Z12stereoKernelPhS_S_dii_param_1];
	ld.param.u64 	%rd5, [_Z12stereoKernelPhS_S_dii_param_2];
	ld.param.u32 	%r26, [_Z12stereoKernelPhS_S_dii_param_4];
	ld.param.u32 	%r27, [_Z12stereoKernelPhS_S_dii_param_5];
	cvta.to.global.u64 	%rd1, %rd7;
	cvta.to.global.u64 	%rd2, %rd6;
	mov.u32 	%r28, %ctaid.x;
	mov.u32 	%r29, %ntid.x;
	mov.u32 	%r30, %tid.x;
	mad.lo.s32 	%r31, %r28, %r29, %r30;
	mov.u32 	%r32, %ctaid.y;
	mov.u32 	%r33, %ntid.y;
	mov.u32 	%r34, %tid.y;
	mad.lo.s32 	%r35, %r32, %r33, %r34;
	setp.lt.u32 	%p5, %r35, 2;
	add.s32 	%r36, %r26, -2;
	setp.gt.s32 	%p6, %r35, %r36;
	or.pred  	%p7, %p5, %p6;
	setp.lt.s32 	%p8, %r31, 2;
	or.pred  	%p9, %p8, %p7;
	add.s32 	%r37, %r27, -2;
	setp.gt.s32 	%p10, %r31, %r37;
	or.pred  	%p11, %p9, %p10;
	@%p11 bra 	$L__BB0_17;
	mad.lo.s32 	%r3, %r27, %r35, %r31;
	cvt.s64.s32 	%rd8, %r3;
	add.s64 	%rd9, %rd2, %rd8;
	ld.global.u8 	%rs1, [%rd9];
	cvt.rn.f64.u16 	%fd16, %rs1;
	add.s32 	%r38, %r35, -2;
	mul.lo.s32 	%r4, %r27, %r38;
	add.s32 	%r5, %r4, %r31;
	add.s32 	%r39, %r5, -2;
	cvt.s64.s32 	%rd10, %r39;
	add.s64 	%rd11, %rd2, %rd10;
	ld.global.u8 	%rs2, [%rd11];
	cvt.rn.f64.u16 	%fd17, %rs2;
	setp.gt.f64 	%p12, %fd16, %fd17;
	selp.f64 	%fd18, %fd17, %fd16, %p12;
	setp.lt.f64 	%p13, %fd16, %fd17;
	selp.f64 	%fd19, %fd17, %fd16, %p13;
	ld.global.u8 	%rs3, [%rd11+1];
	cvt.rn.f64.u16 	%fd20, %rs3;
	setp.gt.f64 	%p14, %fd18, %fd20;
	selp.f64 	%fd21, %fd20, %fd18, %p14;
	setp.lt.f64 	%p15, %fd19, %fd20;
	selp.f64 	%fd22, %fd20, %fd19, %p15;
	ld.global.u8 	%rs4, [%rd11+2];
	cvt.rn.f64.u16 	%fd23, %rs4;
	setp.gt.f64 	%p16, %fd21, %fd23;
	selp.f64 	%fd24, %fd23, %fd21, %p16;
	setp.lt.f64 	%p17, %fd22, %fd23;
	selp.f64 	%fd25, %fd23, %fd22, %p17;
	ld.global.u8 	%rs5, [%rd11+3];
	cvt.rn.f64.u16 	%fd26, %rs5;
	setp.gt.f64 	%p18, %fd24, %fd26;
	selp.f64 	%fd27, %fd26, %fd24, %p18;
	setp.lt.f64 	%p19, %fd25, %fd26;
	selp.f64 	%fd28, %fd26, %fd25, %p19;
	ld.global.u8 	%rs6, [%rd11+4];
	cvt.rn.f64.u16 	%fd29, %rs6;
	setp.gt.f64 	%p20, %fd27, %fd29;
	selp.f64 	%fd30, %fd29, %fd27, %p20;
	setp.lt.f64 	%p21, %fd28, %fd29;
	selp.f64 	%fd31, %fd29, %fd28, %p21;
	cvt.s64.s32 	%rd12, %r27;
	add.s64 	%rd13, %rd11, %rd12;
	ld.global.u8 	%rs7, [%rd13];
	cvt.rn.f64.u16 	%fd32, %rs7;
	setp.gt.f64 	%p22, %fd30, %fd32;
	selp.f64 	%fd33, %fd32, %fd30, %p22;
	setp.lt.f64 	%p23, %fd31, %fd32;
	selp.f64 	%fd34, %fd32, %fd31, %p23;
	ld.global.u8 	%rs8, [%rd13+1];
	cvt.rn.f64.u16 	%fd35, %rs8;
	setp.gt.f64 	%p24, %fd33, %fd35;
	selp.f64 	%fd36, %fd35, %fd33, %p24;
	setp.lt.f64 	%p25, %fd34, %fd35;
	selp.f64 	%fd37, %fd35, %fd34, %p25;
	ld.global.u8 	%rs9, [%rd13+2];
	cvt.rn.f64.u16 	%fd38, %rs9;
	setp.gt.f64 	%p26, %fd36, %fd38;
	selp.f64 	%fd39, %fd38, %fd36, %p26;
	setp.lt.f64 	%p27, %fd37, %fd38;
	selp.f64 	%fd40, %fd38, %fd37, %p27;
	ld.global.u8 	%rs10, [%rd13+3];
	cvt.rn.f64.u16 	%fd41, %rs10;
	setp.gt.f64 	%p28, %fd39, %fd41;
	selp.f64 	%fd42, %fd41, %fd39, %p28;
	setp.lt.f64 	%p29, %fd40, %fd41;
	selp.f64 	%fd43, %fd41, %fd40, %p29;
	ld.global.u8 	%rs11, [%rd13+4];
	cvt.rn.f64.u16 	%fd44, %rs11;
	setp.gt.f64 	%p30, %fd42, %fd44;
	selp.f64 	%fd45, %fd44, %fd42, %p30;
	setp.lt.f64 	%p31, %fd43, %fd44;
	selp.f64 	%fd46, %fd44, %fd43, %p31;
	add.s64 	%rd14, %rd9, -2;
	ld.global.u8 	%rs12, [%rd9+-2];
	cvt.rn.f64.u16 	%fd47, %rs12;
	setp.gt.f64 	%p32, %fd45, %fd47;
	selp.f64 	%fd48, %fd47, %fd45, %p32;
	setp.lt.f64 	%p33, %fd46, %fd47;
	selp.f64 	%fd49, %fd47, %fd46, %p33;
	ld.global.u8 	%rs13, [%rd9+-1];
	cvt.rn.f64.u16 	%fd50, %rs13;
	setp.gt.f64 	%p34, %fd48, %fd50;
	selp.f64 	%fd51, %fd50, %fd48, %p34;
	setp.lt.f64 	%p35, %fd49, %fd50;
	selp.f64 	%fd52, %fd50, %fd49, %p35;
	setp.gt.f64 	%p36, %fd51, %fd16;
	selp.f64 	%fd53, %fd16, %fd51, %p36;
	setp.lt.f64 	%p37, %fd52, %fd16;
	selp.f64 	%fd54, %fd16, %fd52, %p37;
	ld.global.u8 	%rs14, [%rd9+1];
	cvt.rn.f64.u16 	%fd55, %rs14;
	setp.gt.f64 	%p38, %fd53, %fd55;
	selp.f64 	%fd56, %fd55, %fd53, %p38;
	setp.lt.f64 	%p39, %fd54, %fd55;
	selp.f64 	%fd57, %fd55, %fd54, %p39;
	ld.global.u8 	%rs15, [%rd9+2];
	cvt.rn.f64.u16 	%fd58, %rs15;
	setp.gt.f64 	%p40, %fd56, %fd58;
	selp.f64 	%fd59, %fd58, %fd56, %p40;
	setp.lt.f64 	%p41, %fd57, %fd58;
	selp.f64 	%fd60, %fd58, %fd57, %p41;
	add.s64 	%rd15, %rd14, %rd12;
	ld.global.u8 	%rs16, [%rd15];
	cvt.rn.f64.u16 	%fd61, %rs16;
	setp.gt.f64 	%p42, %fd59, %fd61;
	selp.f64 	%fd62, %fd61, %fd59, %p42;
	setp.lt.f64 	%p43, %fd60, %fd61;
	selp.f64 	%fd63, %fd61, %fd60, %p43;
	ld.global.u8 	%rs17, [%rd15+1];
	cvt.rn.f64.u16 	%fd64, %rs17;
	setp.gt.f64 	%p44, %fd62, %fd64;
	selp.f64 	%fd65, %fd64, %fd62, %p44;
	setp.lt.f64 	%p45, %fd63, %fd64;
	selp.f64 	%fd66, %fd64, %fd63, %p45;
	ld.global.u8 	%rs18, [%rd15+2];
	cvt.rn.f64.u16 	%fd67, %rs18;
	setp.gt.f64 	%p46, %fd65, %fd67;
	selp.f64 	%fd68, %fd67, %fd65, %p46;
	setp.lt.f64 	%p47, %fd66, %fd67;
	selp.f64 	%fd69, %fd67, %fd66, %p47;
	ld.global.u8 	%rs19, [%rd15+3];
	cvt.rn.f64.u16 	%fd70, %rs19;
	setp.gt.f64 	%p48, %fd68, %fd70;
	selp.f64 	%fd71, %fd70, %fd68, %p48;
	setp.lt.f64 	%p49, %fd69, %fd70;
	selp.f64 	%fd72, %fd70, %fd69, %p49;
	ld.global.u8 	%rs20, [%rd15+4];
	cvt.rn.f64.u16 	%fd73, %rs20;
	setp.gt.f64 	%p50, %fd71, %fd73;
	selp.f64 	%fd74, %fd73, %fd71, %p50;
	setp.lt.f64 	%p51, %fd72, %fd73;
	selp.f64 	%fd75, %fd73, %fd72, %p51;
	add.s64 	%rd16, %rd15, %rd12;
	ld.global.u8 	%rs21, [%rd16];
	cvt.rn.f64.u16 	%fd76, %rs21;
	setp.gt.f64 	%p52, %fd74, %fd76;
	selp.f64 	%fd77, %fd76, %fd74, %p52;
	setp.lt.f64 	%p53, %fd75, %fd76;
	selp.f64 	%fd78, %fd76, %fd75, %p53;
	ld.global.u8 	%rs22, [%rd16+1];
	cvt.rn.f64.u16 	%fd79, %rs22;
	setp.gt.f64 	%p54, %fd77, %fd79;
	selp.f64 	%fd80, %fd79, %fd77, %p54;
	setp.lt.f64 	%p55, %fd78, %fd79;
	selp.f64 	%fd81, %fd79, %fd78, %p55;
	ld.global.u8 	%rs23, [%rd16+2];
	cvt.rn.f64.u16 	%fd82, %rs23;
	setp.gt.f64 	%p56, %fd80, %fd82;
	selp.f64 	%fd83, %fd82, %fd80, %p56;
	setp.lt.f64 	%p57, %fd81, %fd82;
	selp.f64 	%fd84, %fd82, %fd81, %p57;
	ld.global.u8 	%rs24, [%rd16+3];
	cvt.rn.f64.u16 	%fd85, %rs24;
	setp.gt.f64 	%p58, %fd83, %fd85;
	selp.f64 	%fd86, %fd85, %fd83, %p58;
	setp.lt.f64 	%p59, %fd84, %fd85;
	selp.f64 	%fd87, %fd85, %fd84, %p59;
	ld.global.u8 	%rs25, [%rd16+4];
	cvt.rn.f64.u16 	%fd88, %rs25;
	setp.gt.f64 	%p60, %fd86, %fd88;
	selp.f64 	%fd89, %fd88, %fd86, %p60;
	setp.lt.f64 	%p61, %fd87, %fd88;
	selp.f64 	%fd90, %fd88, %fd87, %p61;
	sub.f64 	%fd91, %fd90, %fd89;
	setp.lt.f64 	%p62, %fd91, 0d4014000000000000;
	@%p62 bra 	$L__BB0_17;
	mov.f64 	%fd117, 0d0000000000000000;
	mov.f64 	%fd116, 0d43CFFFFFFF800000;
	mov.b32 	%r48, 0;
$L__BB0_3:
	add.s32 	%r42, %r31, 2;
	setp.ge.s32 	%p63, %r42, %r27;
	add.s32 	%r43, %r31, 1;
	setp.ge.s32 	%p64, %r43, %r27;
	setp.ge.s32 	%p65, %r31, %r27;
	setp.gt.s32 	%p66, %r31, %r27;
	setp.le.s32 	%p67, %r31, %r48;
	or.pred  	%p1, %p66, %p67;
	not.b32 	%r44, %r48;
	add.s32 	%r7, %r31, %r44;
	setp.lt.s32 	%p68, %r31, %r48;
	or.pred  	%p2, %p65, %p68;
	sub.s32 	%r8, %r31, %r48;
	setp.lt.s32 	%p69, %r43, %r48;
	or.pred  	%p3, %p64, %p69;
	sub.s32 	%r9, %r43, %r48;
	setp.lt.s32 	%p70, %r42, %r48;
	or.pred  	%p4, %p63, %p70;
	sub.s32 	%r10, %r42, %r48;
	sub.s32 	%r51, %r5, %r48;
	mov.f64 	%fd119, 0d0000000000000000;
	mov.b32 	%r53, -2;
	mov.u32 	%r49, %r35;
	mov.u32 	%r50, %r5;
	mov.u32 	%r52, %r4;
$L__BB0_4:
	add.s32 	%r45, %r31, -2;
	sub.s32 	%r46, %r45, %r48;
	setp.ge.s32 	%p71, %r46, %r27;
	add.s32 	%r17, %r49, -2;
	setp.ge.s32 	%p72, %r17, %r26;
	setp.ge.s32 	%p73, %r45, %r27;
	setp.lt.s32 	%p74, %r45, %r48;
	or.pred  	%p75, %p73, %p72;
	or.pred  	%p76, %p75, %p74;
	or.pred  	%p77, %p76, %p71;
	cvt.s64.s32 	%rd17, %r52;
	cvt.u64.u32 	%rd18, %r31;
	add.s64 	%rd19, %rd18, %rd17;
	add.s64 	%rd3, %rd2, %rd19;
	cvt.u64.u32 	%rd20, %r48;
	sub.s64 	%rd21, %rd18, %rd20;
	add.s64 	%rd22, %rd21, %rd17;
	add.s64 	%rd4, %rd1, %rd22;
	@%p77 bra 	$L__BB0_6;
	ld.global.u8 	%rs26, [%rd3+-2];
	ld.global.u8 	%rs27, [%rd4+-2];
	cvt.rn.f64.u16 	%fd95, %rs26;
	cvt.rn.f64.u16 	%fd96, %rs27;
	sub.f64 	%fd97, %fd95, %fd96;
	abs.f64 	%fd98, %fd97;
	add.f64 	%fd119, %fd119, %fd98;
$L__BB0_6:
	setp.ge.s32 	%p78, %r17, %r26;
	setp.ge.s32 	%p79, %r7, %r27;
	or.pred  	%p80, %p78, %p1;
	or.pred  	%p81, %p80, %p79;
	@%p81 bra 	$L__BB0_8;
	ld.global.u8 	%rs28, [%rd3+-1];
	ld.global.u8 	%rs29, [%rd4+-1];
	cvt.rn.f64.u16 	%fd99, %rs28;
	cvt.rn.f64.u16 	%fd100, %rs29;
	sub.f64 	%fd101, %fd99, %fd100;
	abs.f64 	%fd102, %fd101;
	add.f64 	%fd119, %fd119, %fd102;
$L__BB0_8:
	setp.ge.s32 	%p82, %r17, %r26;
	setp.ge.s32 	%p83, %r8, %r27;
	or.pred  	%p84, %p82, %p2;
	or.pred  	%p85, %p84, %p83;
	@%p85 bra 	$L__BB0_10;
	cvt.s64.s32 	%rd23, %r50;
	add.s64 	%rd24, %rd2, %rd23;
	ld.global.u8 	%rs30, [%rd24];
	cvt.s64.s32 	%rd25, %r51;
	add.s64 	%rd26, %rd1, %rd25;
	ld.global.u8 	%rs31, [%rd26];
	cvt.rn.f64.u16 	%fd103, %rs30;
	cvt.rn.f64.u16 	%fd104, %rs31;
	sub.f64 	%fd105, %fd103, %fd104;
	abs.f64 	%fd106, %fd105;
	add.f64 	%fd119, %fd119, %fd106;
$L__BB0_10:
	setp.ge.s32 	%p86, %r17, %r26;
	setp.ge.s32 	%p87, %r9, %r27;
	or.pred  	%p88, %p86, %p3;
	or.pred  	%p89, %p88, %p87;
	@%p89 bra 	$L__BB0_12;
	ld.global.u8 	%rs32, [%rd3+1];
	ld.global.u8 	%rs33, [%rd4+1];
	cvt.rn.f64.u16 	%fd107, %rs32;
	cvt.rn.f64.u16 	%fd108, %rs33;
	sub.f64 	%fd109, %fd107, %fd108;
	abs.f64 	%fd110, %fd109;
	add.f64 	%fd119, %fd119, %fd110;
$L__BB0_12:
	setp.ge.s32 	%p90, %r17, %r26;
	setp.ge.s32 	%p91, %r10, %r27;
	or.pred  	%p92, %p90, %p4;
	or.pred  	%p93, %p92, %p91;
	@%p93 bra 	$L__BB0_14;
	ld.global.u8 	%rs34, [%rd3+2];
	ld.global.u8 	%rs35, [%rd4+2];
	cvt.rn.f64.u16 	%fd111, %rs34;
	cvt.rn.f64.u16 	%fd112, %rs35;
	sub.f64 	%fd113, %fd111, %fd112;
	abs.f64 	%fd114, %fd113;
	add.f64 	%fd119, %fd119, %fd114;
$L__BB0_14:
	add.s32 	%r53, %r53, 1;
	add.s32 	%r52, %r52, %r27;
	add.s32 	%r51, %r51, %r27;
	add.s32 	%r50, %r50, %r27;
	add.s32 	%r49, %r49, 1;
	setp.ne.s32 	%p94, %r53, 3;
	@%p94 bra 	$L__BB0_4;
	setp.lt.f64 	%p95, %fd119, %fd116;
	cvt.u16.u32 	%rs36, %r48;
	and.b16  	%rs37, %rs36, 255;
	cvt.rn.f64.u16 	%fd115, %rs37;
	selp.f64 	%fd117, %fd115, %fd117, %p95;
	selp.f64 	%fd116, %fd119, %fd116, %p95;
	add.s32 	%r48, %r48, 1;
	setp.ne.s32 	%p96, %r48, 57;
	@%p96 bra 	$L__BB0_3;
	cvt.s64.s32 	%rd27, %r3;
	cvt.rzi.u32.f64 	%r47, %fd117;
	cvta.to.global.u64 	%rd28, %rd5;
	add.s64 	%rd29, %rd28, %rd27;
	st.global.u8 	[%rd29], %r47;
$L__BB0_17:
	ret;

}


// ===== COMPILED SASS (sm_100) =====

	.target	sm_100

	.elftype	@"ET_EXEC"


//--------------------- .note.nv.tkinfo           --------------------------
	.section	.note.nv.tkinfo,"",@"SHT_NOTE"
	.sectionflags	@"SHF_NOTE_NV_TKINFO"
	.tkinfo
        /*0018*/ 	.word	0x00000002
        /*0030*/ 	.string	""
        /*0030*/ 	.string	"ptxas"
        /*0030*/ 	.string	"Cuda compilation tools, release 13.0, V13.0.88"
        /*0030*/ 	.string	"Build cuda_13.0.r13.0/compiler.36424714_0"
        /*0030*/ 	.string	"-arch sm_100 -m 64 "



//--------------------- .note.nv.cuinfo           --------------------------
	.section	.note.nv.cuinfo,"",@"SHT_NOTE"
	.sectionflags	@"SHF_NOTE_NV_CUINFO"
        /*0018*/ 	.short	0x0002
        /*001a*/ 	.short	0x0064
        /*001c*/ 	.short	0x0082
	.zero		2


//--------------------- .nv.info                  --------------------------
	.section	.nv.info,"",@"SHT_CUDA_INFO"
	.align	4


	//----- nvinfo : EIATTR_REGCOUNT
	.align		4
        /*0000*/ 	.byte	0x04, 0x2f
        /*0002*/ 	.short	(.L_1 - .L_0)
	.align		4
.L_0:
        /*0004*/ 	.word	index@(_Z12stereoKernelPhS_S_dii)
        /*0008*/ 	.word	0x00000020


	//----- nvinfo : EIATTR_FRAME_SIZE
	.align		4
.L_1:
        /*000c*/ 	.byte	0x04, 0x11
        /*000e*/ 	.short	(.L_3 - .L_2)
	.align		4
.L_2:
        /*0010*/ 	.word	index@(_Z12stereoKernelPhS_S_dii)
        /*0014*/ 	.word	0x00000000


	//----- nvinfo : EIATTR_MIN_STACK_SIZE
	.align		4
.L_3:
        /*0018*/ 	.byte	0x04, 0x12
        /*001a*/ 	.short	(.L_5 - .L_4)
	.align		4
.L_4:
        /*001c*/ 	.word	index@(_Z12stereoKernelPhS_S_dii)
        /*0020*/ 	.word	0x00000000
.L_5:


//--------------------- .nv.compat                --------------------------
	.section	.nv.compat,"",@"SHT_CUDA_COMPAT_INFO"
	.align	4
        /*0000*/ 	.byte	0x02, 0x09, 0x00, 0x00, 0x02, 0x02, 0x01, 0x00, 0x02, 0x05, 0x05, 0x00, 0x03, 0x07, 0x01, 0x01
        /*0010*/ 	.byte	0x02, 0x03, 0x00, 0x00, 0x02, 0x06, 0x01, 0x00, 0x04, 0x0b, 0x08, 0x00, 0x01, 0x00, 0x00, 0x00
        /*0020*/ 	.byte	0x00, 0x00, 0x00, 0x00


//--------------------- .nv.info._Z12stereoKernelPhS_S_dii --------------------------
	.section	.nv.info._Z12stereoKernelPhS_S_dii,"",@"SHT_CUDA_INFO"
	.sectionflags	@""
	.align	4


	//----- nvinfo : EIATTR_CUDA_API_VERSION
	.align		4
        /*0000*/ 	.byte	0x04, 0x37
        /*0002*/ 	.short	(.L_7 - .L_6)
.L_6:
        /*0004*/ 	.word	0x00000082


	//----- nvinfo : EIATTR_KPARAM_INFO
	.align		4
.L_7:
        /*0008*/ 	.byte	0x04, 0x17
        /*000a*/ 	.short	(.L_9 - .L_8)
.L_8:
        /*000c*/ 	.word	0x00000000
        /*0010*/ 	.short	0x0005
        /*0012*/ 	.short	0x0024
        /*0014*/ 	.byte	0x00, 0xf0, 0x11, 0x00


	//----- nvinfo : EIATTR_KPARAM_INFO
	.align		4
.L_9:
        /*0018*/ 	.byte	0x04, 0x17
        /*001a*/ 	.short	(.L_11 - .L_10)
.L_10:
        /*001c*/ 	.word	0x00000000
        /*0020*/ 	.short	0x0004
        /*0022*/ 	.short	0x0020
        /*0024*/ 	.byte	0x00, 0xf0, 0x11, 0x00


	//----- nvinfo : EIATTR_KPARAM_INFO
	.align		4
.L_11:
        /*0028*/ 	.byte	0x04, 0x17
        /*002a*/ 	.short	(.L_13 - .L_12)
.L_12:
        /*002c*/ 	.word	0x00000000
        /*0030*/ 	.short	0x0003
        /*0032*/ 	.short	0x0018
        /*0034*/ 	.byte	0x00, 0xf0, 0x21, 0x00


	//----- nvinfo : EIATTR_KPARAM_INFO
	.align		4
.L_13:
        /*0038*/ 	.byte	0x04, 0x17
        /*003a*/ 	.short	(.L_15 - .L_14)
.L_14:
        /*003c*/ 	.word	0x00000000
        /*0040*/ 	.short	0x0002
        /*0042*/ 	.short	0x0010
        /*0044*/ 	.byte	0x00, 0xf5, 0x21, 0x00


	//----- nvinfo : EIATTR_KPARAM_INFO
	.align		4
.L_15:
        /*0048*/ 	.byte	0x04, 0x17
        /*004a*/ 	.short	(.L_17 - .L_16)
.L_16:
        /*004c*/ 	.word	0x00000000
        /*0050*/ 	.short	0x0001
        /*0052*/ 	.short	0x0008
        /*0054*/ 	.byte	0x00, 0xf5, 0x21, 0x00


	//----- nvinfo : EIATTR_KPARAM_INFO
	.align		4
.L_17:
        /*0058*/ 	.byte	0x04, 0x17
        /*005a*/ 	.short	(.L_19 - .L_18)
.L_18:
        /*005c*/ 	.word	0x00000000
        /*0060*/ 	.short	0x0000
        /*0062*/ 	.short	0x0000
        /*0064*/ 	.byte	0x00, 0xf5, 0x21, 0x00


	//----- nvinfo : EIATTR_SPARSE_MMA_MASK
	.align		4
.L_19:
        /*0068*/ 	.byte	0x03, 0x50
        /*006a*/ 	.short	0x0000


	//----- nvinfo : EIATTR_MAXREG_COUNT
	.align		4
        /*006c*/ 	.byte	0x03, 0x1b
        /*006e*/ 	.short	0x00ff


	//----- nvinfo : EIATTR_MERCURY_ISA_VERSION
	.align		4
        /*0070*/ 	.byte	0x03, 0x5f
        /*0072*/ 	.short	0x0101


	//----- nvinfo : EIATTR_VRC_CTA_INIT_COUNT
	.align		4
        /*0074*/ 	.byte	0x02, 0x4a
	.zero		1
	.zero		1


	//----- nvinfo : EIATTR_EXIT_INSTR_OFFSETS
	.align		4
        /*0078*/ 	.byte	0x04, 0x1c
        /*007a*/ 	.short	(.L_21 - .L_20)


	//   ....[0]....
.L_20:
        /*007c*/ 	.word	0x00000100


	//   ....[1]....
        /*0080*/ 	.word	0x00000ed0


	//   ....[2]....
        /*0084*/ 	.word	0x000015b0


	//----- nvinfo : EIATTR_CBANK_PARAM_SIZE
	.align		4
.L_21:
        /*0088*/ 	.byte	0x03, 0x19
        /*008a*/ 	.short	0x0028


	//----- nvinfo : EIATTR_PARAM_CBANK
	.align		4
        /*008c*/ 	.byte	0x04, 0x0a
        /*008e*/ 	.short	(.L_23 - .L_22)
	.align		4
.L_22:
        /*0090*/ 	.word	index@(.nv.constant0._Z12stereoKernelPhS_S_dii)
        /*0094*/ 	.short	0x0380
        /*0096*/ 	.short	0x0028


	//----- nvinfo : EIATTR_SW_WAR
	.align		4
.L_23:
        /*0098*/ 	.byte	0x04, 0x36
        /*009a*/ 	.short	(.L_25 - .L_24)
.L_24:
        /*009c*/ 	.word	0x00000008
.L_25:


//--------------------- .nv.callgraph             --------------------------
	.section	.nv.callgraph,"",@"SHT_CUDA_CALLGRAPH"
	.align	4
	.sectionentsize	8
	.align		4
        /*0000*/ 	.word	0x00000000
	.align		4
        /*0004*/ 	.word	0xffffffff
	.align		4
        /*0008*/ 	.word	0x00000000
	.align		4
        /*000c*/ 	.word	0xfffffffe
	.align		4
        /*0010*/ 	.word	0x00000000
	.align		4
        /*0014*/ 	.word	0xfffffffd
	.align		4
        /*0018*/ 	.word	0x00000000
	.align		4
        /*001c*/ 	.word	0xfffffffc


//--------------------- .text._Z12stereoKernelPhS_S_dii --------------------------
	.section	.text._Z12stereoKernelPhS_S_dii,"ax",@progbits
	.align	128
        .global         _Z12stereoKernelPhS_S_dii
        .type           _Z12stereoKernelPhS_S_dii,@function
        .size           _Z12stereoKernelPhS_S_dii,(.L_x_3 - _Z12stereoKernelPhS_S_dii)
        .other          _Z12stereoKernelPhS_S_dii,@"STO_CUDA_ENTRY STV_DEFAULT"
_Z12stereoKernelPhS_S_dii:
.text._Z12stereoKernelPhS_S_dii:
[----:B------:R-:W-:Y:S01]  /*0000*/  LDC R1, c[0x0][0x37c] ;  /* 0x0000df00ff017b82 */ /* 0x000fe20000000800 */
[----:B------:R-:W0:Y:S07]  /*0010*/  S2R R5, SR_TID.Y ;  /* 0x0000000000057919 */ /* 0x000e2e0000002200 */
[----:B------:R-:W1:Y:S01]  /*0020*/  LDC R3, c[0x0][0x360] ;  /* 0x0000d800ff037b82 */ /* 0x000e620000000800 */
[----:B------:R-:W2:Y:S01]  /*0030*/  LDCU.64 UR4, c[0x0][0x3a0] ;  /* 0x00007400ff0477ac */ /* 0x000ea20008000a00 */
[----:B------:R-:W1:Y:S06]  /*0040*/  S2R R2, SR_TID.X ;  /* 0x0000000000027919 */ /* 0x000e6c0000002100 */
[----:B------:R-:W0:Y:S08]  /*0050*/  S2UR UR7, SR_CTAID.Y ;  /* 0x00000000000779c3 */ /* 0x000e300000002600 */
[----:B------:R-:W0:Y:S01]  /*0060*/  LDC R0, c[0x0][0x364] ;  /* 0x0000d900ff007b82 */ /* 0x000e220000000800 */
[----:B--2---:R-:W-:-:S07]  /*0070*/  UIADD3 UR4, UPT, UPT, UR4, -0x2, URZ ;  /* 0xfffffffe04047890 */ /* 0x004fce000fffe0ff */
[----:B------:R-:W1:Y:S01]  /*0080*/  S2UR UR6, SR_CTAID.X ;  /* 0x00000000000679c3 */ /* 0x000e620000002500 */
[----:B0-----:R-:W-:-:S05]  /*0090*/  IMAD R0, R0, UR7, R5 ;  /* 0x0000000700007c24 */ /* 0x001fca000f8e0205 */
[C---:B------:R-:W-:Y:S01]  /*00a0*/  ISETP.GT.AND P0, PT, R0.reuse, UR4, PT ;  /* 0x0000000400007c0c */ /* 0x040fe2000bf04270 */
[----:B------:R-:W-:Y:S01]  /*00b0*/  UIADD3 UR4, UPT, UPT, UR5, -0x2, URZ ;  /* 0xfffffffe05047890 */ /* 0x000fe2000fffe0ff */
[----:B-1----:R-:W-:Y:S02]  /*00c0*/  IMAD R3, R3, UR6, R2 ;  /* 0x0000000603037c24 */ /* 0x002fe4000f8e0202 */
[----:B------:R-:W-:-:S04]  /*00d0*/  ISETP.LT.U32.OR P0, PT, R0, 0x2, P0 ;  /* 0x000000020000780c */ /* 0x000fc80000701470 */
[----:B------:R-:W-:-:S04]  /*00e0*/  ISETP.LT.OR P0, PT, R3, 0x2, P0 ;  /* 0x000000020300780c */ /* 0x000fc80000701670 */
[----:B------:R-:W-:-:S13]  /*00f0*/  ISETP.GT.OR P0, PT, R3, UR4, P0 ;  /* 0x0000000403007c0c */ /* 0x000fda0008704670 */
[----:B------:R-:W-:Y:S05]  /*0100*/  @P0 EXIT ;  /* 0x000000000000094d */ /* 0x000fea0003800000 */
[----:B------:R-:W0:Y:S01]  /*0110*/  LDCU.64 UR8, c[0x0][0x380] ;  /* 0x00007000ff0877ac */ /* 0x000e220008000a00 */
[----:B------:R-:W-:Y:S01]  /*0120*/  VIADD R2, R0, 0xfffffffe ;  /* 0xfffffffe00027836 */ /* 0x000fe20000000000 */
[----:B------:R-:W1:Y:S03]  /*0130*/  LDCU.64 UR6, c[0x0][0x358] ;  /* 0x00006b00ff0677ac */ /* 0x000e660008000a00 */
[----:B------:R-:W-:-:S04]  /*0140*/  IMAD R2, R2, UR5, RZ ;  /* 0x0000000502027c24 */ /* 0x000fc8000f8e02ff */
[----:B------:R-:W-:Y:S02]  /*0150*/  IMAD.IADD R4, R3, 0x1, R2 ;  /* 0x0000000103047824 */ /* 0x000fe400078e0202 */
[----:B------:R-:W-:Y:S02]  /*0160*/  IMAD R2, R0, UR5, R3 ;  /* 0x0000000500027c24 */ /* 0x000fe4000f8e0203 */
[----:B------:R-:W-:-:S03]  /*0170*/  VIADD R4, R4, 0xfffffffe ;  /* 0xfffffffe04047836 */ /* 0x000fc60000000000 */
[----:B0-----:R-:W-:Y:S02]  /*0180*/  IADD3 R22, P0, PT, R2, UR8, RZ ;  /* 0x0000000802167c10 */ /* 0x001fe4000ff1e0ff */
[----:B------:R-:W-:Y:S02]  /*0190*/  IADD3 R8, P1, PT, R4, UR8, RZ ;  /* 0x0000000804087c10 */ /* 0x000fe4000ff3e0ff */
[----:B------:R-:W-:Y:S02]  /*01a0*/  LEA.HI.X.SX32 R23, R2, UR9, 0x1, P0 ;  /* 0x0000000902177c11 */ /* 0x000fe400080f0eff */
[----:B------:R-:W-:-:S03]  /*01b0*/  LEA.HI.X.SX32 R9, R4, UR9, 0x1, P1 ;  /* 0x0000000904097c11 */ /* 0x000fc600088f0eff */
[----:B-1----:R-:W2:Y:S04]  /*01c0*/  LDG.E.U8 R10, desc[UR6][R22.64] ;  /* 0x00000006160a7981 */ /* 0x002ea8000c1e1100 */
[----:B------:R-:W3:Y:S04]  /*01d0*/  LDG.E.U8 R4, desc[UR6][R8.64] ;  /* 0x0000000608047981 */ /* 0x000ee8000c1e1100 */
[----:B------:R-:W4:Y:S04]  /*01e0*/  LDG.E.U8 R14, desc[UR6][R8.64+0x1] ;  /* 0x00000106080e7981 */ /* 0x000f28000c1e1100 */
[----:B------:R-:W5:Y:S04]  /*01f0*/  LDG.E.U8 R12, desc[UR6][R8.64+0x2] ;  /* 0x00000206080c7981 */ /* 0x000f68000c1e1100 */
[----:B------:R-:W5:Y:S04]  /*0200*/  LDG.E.U8 R18, desc[UR6][R8.64+0x4] ;  /* 0x0000040608127981 */ /* 0x000f68000c1e1100 */
[----:B------:R3:W5:Y:S01]  /*0210*/  LDG.E.U8 R19, desc[UR6][R8.64+0x3] ;  /* 0x0000030608137981 */ /* 0x000762000c1e1100 */
[----:B------:R-:W-:-:S02]  /*0220*/  USHF.R.S32.HI UR4, URZ, 0x1f, UR5 ;  /* 0x0000001fff047899 */ /* 0x000fc40008011405 */
[----:B------:R-:W-:Y:S01]  /*0230*/  IADD3 R24, P0, PT, R8, UR5, RZ ;  /* 0x0000000508187c10 */ /* 0x000fe2000ff1e0ff */
[----:B------:R-:W5:Y:S03]  /*0240*/  LDG.E.U8 R5, desc[UR6][R22.64+-0x2] ;  /* 0xfffffe0616057981 */ /* 0x000f66000c1e1100 */
[----:B------:R-:W-:Y:S01]  /*0250*/  IADD3.X R25, PT, PT, R9, UR4, RZ, P0, !PT ;  /* 0x0000000409197c10 */ /* 0x000fe200087fe4ff */
[----:B------:R-:W5:Y:S04]  /*0260*/  LDG.E.U8 R27, desc[UR6][R22.64+0x1] ;  /* 0x00000106161b7981 */ /* 0x000f68000c1e1100 */
[----:B------:R-:W5:Y:S04]  /*0270*/  LDG.E.U8 R21, desc[UR6][R24.64] ;  /* 0x0000000618157981 */ /* 0x000f68000c1e1100 */
[----:B------:R-:W5:Y:S04]  /*0280*/  LDG.E.U8 R7, desc[UR6][R24.64+0x1] ;  /* 0x0000010618077981 */ /* 0x000f68000c1e1100 */
[----:B------:R-:W5:Y:S04]  /*0290*/  LDG.E.U8 R20, desc[UR6][R24.64+0x2] ;  /* 0x0000020618147981 */ /* 0x000f68000c1e1100 */
[----:B------:R-:W5:Y:S04]  /*02a0*/  LDG.E.U8 R6, desc[UR6][R24.64+0x4] ;  /* 0x0000040618067981 */ /* 0x000f68000c1e1100 */
[----:B------:R-:W5:Y:S04]  /*02b0*/  LDG.E.U8 R29, desc[UR6][R24.64+0x3] ;  /* 0x00000306181d7981 */ /* 0x000f68000c1e1100 */
[----:B------:R-:W5:Y:S01]  /*02c0*/  LDG.E.U8 R26, desc[UR6][R22.64+0x2] ;  /* 0x00000206161a7981 */ /* 0x000f62000c1e1100 */
[----:B--2---:R-:W-:Y:S08]  /*02d0*/  I2F.F64.U16 R10, R10 ;  /* 0x0000000a000a7312 */ /* 0x004ff00000101800 */
[----:B---3--:R0:W1:Y:S02]  /*02e0*/  I2F.F64.U16 R8, R4 ;  /* 0x0000000400087312 */ /* 0x0080640000101800 */
[----:B0-----:R-:W2:Y:S06]  /*02f0*/  LDG.E.U8 R4, desc[UR6][R22.64+-0x1] ;  /* 0xffffff0616047981 */ /* 0x001eac000c1e1100 */
[----:B----4-:R-:W0:Y:S01]  /*0300*/  I2F.F64.U16 R14, R14 ;  /* 0x0000000e000e7312 */ /* 0x010e220000101800 */
[----:B-1----:R-:W-:-:S02]  /*0310*/  DSETP.GT.AND P0, PT, R10, R8, PT ;  /* 0x000000080a00722a */ /* 0x002fc40003f04000 */
[----:B------:R-:W-:-:S04]  /*0320*/  DSETP.GEU.AND P1, PT, R10, R8, PT ;  /* 0x000000080a00722a */ /* 0x000fc80003f2e000 */
[CC--:B------:R-:W-:Y:S02]  /*0330*/  FSEL R16, R8.reuse, R10.reuse, P0 ;  /* 0x0000000a08107208 */ /* 0x0c0fe40000000000 */
[CC--:B------:R-:W-:Y:S02]  /*0340*/  FSEL R17, R9.reuse, R11.reuse, P0 ;  /* 0x0000000b09117208 */ /* 0x0c0fe40000000000 */
[----:B------:R-:W-:Y:S02]  /*0350*/  FSEL R8, R8, R10, !P1 ;  /* 0x0000000a08087208 */ /* 0x000fe40004800000 */
[----:B------:R-:W-:Y:S01]  /*0360*/  FSEL R9, R9, R11, !P1 ;  /* 0x0000000b09097208 */ /* 0x000fe20004800000 */
[----:B-----5:R-:W1:Y:S01]  /*0370*/  I2F.F64.U16 R12, R12 ;  /* 0x0000000c000c7312 */ /* 0x020e620000101800 */
[----:B0-----:R-:W-:-:S04]  /*0380*/  DSETP.GT.AND P0, PT, R16, R14, PT ;  /* 0x0000000e1000722a */ /* 0x001fc80003f04000 */
[----:B------:R-:W-:Y:S02]  /*0390*/  DSETP.GEU.AND P1, PT, R8, R14, PT ;  /* 0x0000000e0800722a */ /* 0x000fe40003f2e000 */
[C---:B------:R-:W-:Y:S02]  /*03a0*/  FSEL R16, R14.reuse, R16, P0 ;  /* 0x000000100e107208 */ /* 0x040fe40000000000 */
[C---:B------:R-:W-:Y:S02]  /*03b0*/  FSEL R17, R15.reuse, R17, P0 ;  /* 0x000000110f117208 */ /* 0x040fe40000000000 */
[----:B------:R-:W-:Y:S02]  /*03c0*/  FSEL R8, R14, R8, !P1 ;  /* 0x000000080e087208 */ /* 0x000fe40004800000 */
[----:B------:R-:W-:Y:S02]  /*03d0*/  FSEL R9, R15, R9, !P1 ;  /* 0x000000090f097208 */ /* 0x000fe40004800000 */
[----:B-1----:R-:W-:-:S04]  /*03e0*/  DSETP.GT.AND P0, PT, R16, R12, PT ;  /* 0x0000000c1000722a */ /* 0x002fc80003f04000 */
[----:B------:R-:W-:Y:S02]  /*03f0*/  DSETP.GEU.AND P1, PT, R8, R12, PT ;  /* 0x0000000c0800722a */ /* 0x000fe40003f2e000 */
[C---:B------:R-:W-:Y:S02]  /*0400*/  FSEL R16, R12.reuse, R16, P0 ;  /* 0x000000100c107208 */ /* 0x040fe40000000000 */
[C---:B------:R-:W-:Y:S02]  /*0410*/  FSEL R17, R13.reuse, R17, P0 ;  /* 0x000000110d117208 */ /* 0x040fe40000000000 */
[----:B------:R-:W-:Y:S02]  /*0420*/  FSEL R8, R12, R8, !P1 ;  /* 0x000000080c087208 */ /* 0x000fe40004800000 */
[----:B------:R-:W-:Y:S02]  /*0430*/  FSEL R9, R13, R9, !P1 ;  /* 0x000000090d097208 */ /* 0x000fe40004800000 */
[----:B------:R0:W-:Y:S02]  /*0440*/  I2F.F64.U16 R12, R18 ;  /* 0x00000012000c7312 */ /* 0x0001e40000101800 */
[----:B0-----:R-:W-:-:S06]  /*0450*/  IADD3 R18, P2, PT, R22, UR5, RZ ;  /* 0x0000000516127c10 */ /* 0x001fcc000ff5e0ff */
[----:B------:R0:W1:Y:S02]  /*0460*/  I2F.F64.U16 R14, R19 ;  /* 0x00000013000e7312 */ /* 0x0000640000101800 */
[----:B0-----:R-:W-:-:S05]  /*0470*/  IADD3.X R19, PT, PT, R23, UR4, RZ, P2, !PT ;  /* 0x0000000417137c10 */ /* 0x001fca00097fe4ff */
[----:B------:R-:W3:Y:S04]  /*0480*/  LDG.E.U8 R25, desc[UR6][R18.64+-0x2] ;  /* 0xfffffe0612197981 */ /* 0x000ee8000c1e1100 */
[----:B------:R-:W4:Y:S01]  /*0490*/  LDG.E.U8 R24, desc[UR6][R18.64+-0x1] ;  /* 0xffffff0612187981 */ /* 0x000f22000c1e1100 */
[--C-:B-1----:R-:W-:Y:S02]  /*04a0*/  DSETP.GT.AND P0, PT, R16, R14.reuse, PT ;  /* 0x0000000e1000722a */ /* 0x102fe40003f04000 */
[----:B------:R-:W-:Y:S01]  /*04b0*/  DSETP.GEU.AND P1, PT, R8, R14, PT ;  /* 0x0000000e0800722a */ /* 0x000fe20003f2e000 */
[----:B------:R-:W5:Y:S03]  /*04c0*/  LDG.E.U8 R23, desc[UR6][R18.64] ;  /* 0x0000000612177981 */ /* 0x000f66000c1e1100 */
[----:B------:R-:W-:Y:S01]  /*04d0*/  FSEL R16, R14, R16, P0 ;  /* 0x000000100e107208 */ /* 0x000fe20000000000 */
[----:B------:R-:W5:Y:S01]  /*04e0*/  LDG.E.U8 R22, desc[UR6][R18.64+0x1] ;  /* 0x0000010612167981 */ /* 0x000f62000c1e1100 */
[----:B------:R-:W-:-:S02]  /*04f0*/  FSEL R17, R15, R17, P0 ;  /* 0x000000110f117208 */ /* 0x000fc40000000000 */
[----:B------:R-:W-:Y:S02]  /*0500*/  FSEL R8, R14, R8, !P1 ;  /* 0x000000080e087208 */ /* 0x000fe40004800000 */
[----:B------:R-:W-:Y:S02]  /*0510*/  FSEL R9, R15, R9, !P1 ;  /* 0x000000090f097208 */ /* 0x000fe40004800000 */
[----:B------:R-:W0:Y:S01]  /*0520*/  I2F.F64.U16 R14, R21 ;  /* 0x00000015000e7312 */ /* 0x000e220000101800 */
[----:B------:R-:W-:-:S03]  /*0530*/  DSETP.GT.AND P0, PT, R16, R12, PT ;  /* 0x0000000c1000722a */ /* 0x000fc60003f04000 */
[----:B------:R-:W-:-:S03]  /*0540*/  DSETP.GEU.AND P1, PT, R8, R12, PT ;  /* 0x0000000c0800722a */ /* 0x000fc60003f2e000 */
[C---:B------:R-:W-:Y:S02]  /*0550*/  FSEL R16, R12.reuse, R16, P0 ;  /* 0x000000100c107208 */ /* 0x040fe40000000000 */
[C---:B------:R-:W-:Y:S02]  /*0560*/  FSEL R17, R13.reuse, R17, P0 ;  /* 0x000000110d117208 */ /* 0x040fe40000000000 */
[----:B------:R-:W-:Y:S02]  /*0570*/  FSEL R8, R12, R8, !P1 ;  /* 0x000000080c087208 */ /* 0x000fe40004800000 */
[----:B------:R-:W-:Y:S02]  /*0580*/  FSEL R9, R13, R9, !P1 ;  /* 0x000000090d097208 */ /* 0x000fe40004800000 */
[----:B0-----:R-:W-:-:S04]  /*0590*/  DSETP.GT.AND P0, PT, R16, R14, PT ;  /* 0x0000000e1000722a */ /* 0x001fc80003f04000 */
[----:B------:R-:W-:Y:S01]  /*05a0*/  DSETP.GEU.AND P1, PT, R8, R14, PT ;  /* 0x0000000e0800722a */ /* 0x000fe20003f2e000 */
[----:B------:R0:W1:Y:S01]  /*05b0*/  I2F.F64.U16 R12, R7 ;  /* 0x00000007000c7312 */ /* 0x0000620000101800 */
[C---:B------:R-:W-:Y:S02]  /*05c0*/  FSEL R16, R14.reuse, R16, P0 ;  /* 0x000000100e107208 */ /* 0x040fe40000000000 */
[C---:B------:R-:W-:Y:S02]  /*05d0*/  FSEL R17, R15.reuse, R17, P0 ;  /* 0x000000110f117208 */ /* 0x040fe40000000000 */
[----:B------:R-:W-:Y:S02]  /*05e0*/  FSEL R8, R14, R8, !P1 ;  /* 0x000000080e087208 */ /* 0x000fe40004800000 */
[----:B------:R-:W-:Y:S01]  /*05f0*/  FSEL R9, R15, R9, !P1 ;  /* 0x000000090f097208 */ /* 0x000fe20004800000 */
[----:B0-----:R-:W5:Y:S01]  /*0600*/  LDG.E.U8 R7, desc[UR6][R18.64+0x2] ;  /* 0x0000020612077981 */ /* 0x001f62000c1e1100 */
[----:B------:R0:W1:Y:S02]  /*0610*/  I2F.F64.U16 R14, R20 ;  /* 0x00000014000e7312 */ /* 0x0000640000101800 */
[----:B0-----:R-:W-:-:S04]  /*0620*/  IADD3 R20, P2, PT, R18, UR5, RZ ;  /* 0x0000000512147c10 */ /* 0x001fc8000ff5e0ff */
[----:B------:R-:W-:-:S05]  /*0630*/  IADD3.X R21, PT, PT, R19, UR4, RZ, P2, !PT ;  /* 0x0000000413157c10 */ /* 0x000fca00097fe4ff */
[----:B------:R-:W5:Y:S04]  /*0640*/  LDG.E.U8 R28, desc[UR6][R20.64+-0x2] ;  /* 0xfffffe06141c7981 */ /* 0x000f68000c1e1100 */
[----:B------:R-:W5:Y:S01]  /*0650*/  LDG.E.U8 R18, desc[UR6][R20.64+-0x1] ;  /* 0xffffff0614127981 */ /* 0x000f62000c1e1100 */
[--C-:B-1----:R-:W-:Y:S02]  /*0660*/  DSETP.GT.AND P0, PT, R16, R12.reuse, PT ;  /* 0x0000000c1000722a */ /* 0x102fe40003f04000 */
[----:B------:R-:W-:Y:S01]  /*0670*/  DSETP.GEU.AND P1, PT, R8, R12, PT ;  /* 0x0000000c0800722a */ /* 0x000fe20003f2e000 */
[----:B------:R-:W5:Y:S03]  /*0680*/  LDG.E.U8 R19, desc[UR6][R20.64] ;  /* 0x0000000614137981 */ /* 0x000f66000c1e1100 */
[----:B------:R-:W-:-:S02]  /*0690*/  FSEL R16, R12, R16, P0 ;  /* 0x000000100c107208 */ /* 0x000fc40000000000 */
[C---:B------:R-:W-:Y:S02]  /*06a0*/  FSEL R17, R13.reuse, R17, P0 ;  /* 0x000000110d117208 */ /* 0x040fe40000000000 */
[----:B------:R-:W-:Y:S02]  /*06b0*/  FSEL R8, R12, R8, !P1 ;  /* 0x000000080c087208 */ /* 0x000fe40004800000 */
[----:B------:R-:W-:Y:S02]  /*06c0*/  FSEL R9, R13, R9, !P1 ;  /* 0x000000090d097208 */ /* 0x000fe40004800000 */
[----:B------:R-:W-:-:S04]  /*06d0*/  DSETP.GT.AND P0, PT, R16, R14, PT ;  /* 0x0000000e1000722a */ /* 0x000fc80003f04000 */
[----:B------:R-:W-:Y:S02]  /*06e0*/  DSETP.GEU.AND P1, PT, R8, R14, PT ;  /* 0x0000000e0800722a */ /* 0x000fe40003f2e000 */
[C---:B------:R-:W-:Y:S02]  /*06f0*/  FSEL R16, R14.reuse, R16, P0 ;  /* 0x000000100e107208 */ /* 0x040fe40000000000 */
[C---:B------:R-:W-:Y:S02]  /*0700*/  FSEL R17, R15.reuse, R17, P0 ;  /* 0x000000110f117208 */ /* 0x040fe40000000000 */
[----:B------:R-:W-:Y:S02]  /*0710*/  FSEL R8, R14, R8, !P1 ;  /* 0x000000080e087208 */ /* 0x000fe40004800000 */
[----:B------:R-:W-:Y:S02]  /*0720*/  FSEL R9, R15, R9, !P1 ;  /* 0x000000090f097208 */ /* 0x000fe40004800000 */
[----:B------:R0:W-:Y:S02]  /*0730*/  I2F.F64.U16 R14, R6 ;  /* 0x00000006000e7312 */ /* 0x0001e40000101800 */
[----:B0-----:R-:W5:Y:S06]  /*0740*/  LDG.E.U8 R6, desc[UR6][R20.64+0x1] ;  /* 0x0000010614067981 */ /* 0x001f6c000c1e1100 */
[----:B------:R0:W1:Y:S02]  /*0750*/  I2F.F64.U16 R12, R29 ;  /* 0x0000001d000c7312 */ /* 0x0000640000101800 */
[----:B0-----:R-:W5:Y:S01]  /*0760*/  LDG.E.U8 R29, desc[UR6][R20.64+0x2] ;  /* 0x00000206141d7981 */ /* 0x001f62000c1e1100 */
[----:B-1----:R-:W-:-:S02]  /*0770*/  DSETP.GT.AND P0, PT, R16, R12, PT ;  /* 0x0000000c1000722a */ /* 0x002fc40003f04000 */
[----:B------:R-:W-:-:S04]  /*0780*/  DSETP.GEU.AND P1, PT, R8, R12, PT ;  /* 0x0000000c0800722a */ /* 0x000fc80003f2e000 */
[C---:B------:R-:W-:Y:S02]  /*0790*/  FSEL R16, R12.reuse, R16, P0 ;  /* 0x000000100c107208 */ /* 0x040fe40000000000 */
[C---:B------:R-:W-:Y:S02]  /*07a0*/  FSEL R17, R13.reuse, R17, P0 ;  /* 0x000000110d117208 */ /* 0x040fe40000000000 */
        /* <DEDUP_REMOVED lines=10> */
[----:B------:R-:W-:Y:S02]  /*0850*/  DSETP.GEU.AND P1, PT, R8, R12, PT ;  /* 0x0000000c0800722a */ /* 0x000fe40003f2e000 */
[C---:B------:R-:W-:Y:S02]  /*0860*/  FSEL R16, R12.reuse, R16, P0 ;  /* 0x000000100c107208 */ /* 0x040fe40000000000 */
[C---:B------:R-:W-:Y:S02]  /*0870*/  FSEL R17, R13.reuse, R17, P0 ;  /* 0x000000110d117208 */ /* 0x040fe40000000000 */
[----:B------:R-:W-:Y:S02]  /*0880*/  FSEL R8, R12, R8, !P1 ;  /* 0x000000080c087208 */ /* 0x000fe40004800000 */
[----:B------:R-:W-:Y:S01]  /*0890*/  FSEL R9, R13, R9, !P1 ;  /* 0x000000090d097208 */ /* 0x000fe20004800000 */
[----:B--2---:R-:W0:Y:S02]  /*08a0*/  I2F.F64.U16 R14, R4 ;  /* 0x00000004000e7312 */ /* 0x004e240000101800 */
[----:B0-----:R-:W-:-:S03]  /*08b0*/  DSETP.GT.AND P0, PT, R16, R14, PT ;  /* 0x0000000e1000722a */ /* 0x001fc60003f04000 */
[----:B------:R-:W-:-:S03]  /*08c0*/  DSETP.GEU.AND P1, PT, R8, R14, PT ;  /* 0x0000000e0800722a */ /* 0x000fc60003f2e000 */
[----:B------:R-:W0:Y:S01]  /*08d0*/  I2F.F64.U16 R4, R27 ;  /* 0x0000001b00047312 */ /* 0x000e220000101800 */
[C---:B------:R-:W-:Y:S02]  /*08e0*/  FSEL R12, R14.reuse, R16, P0 ;  /* 0x000000100e0c7208 */ /* 0x040fe40000000000 */
        /* <DEDUP_REMOVED lines=9> */
[----:B------:R-:W1:Y:S01]  /*0980*/  I2F.F64.U16 R10, R26 ;  /* 0x0000001a000a7312 */ /* 0x000e620000101800 */
[----:B0-----:R-:W-:-:S03]  /*0990*/  DSETP.GT.AND P0, PT, R12, R4, PT ;  /* 0x000000040c00722a */ /* 0x001fc60003f04000 */
[----:B------:R-:W-:-:S03]  /*09a0*/  DSETP.GEU.AND P1, PT, R8, R4, PT ;  /* 0x000000040800722a */ /* 0x000fc60003f2e000 */
[C---:B------:R-:W-:Y:S02]  /*09b0*/  FSEL R12, R4.reuse, R12, P0 ;  /* 0x0000000c040c7208 */ /* 0x040fe40000000000 */
[C---:B------:R-:W-:Y:S02]  /*09c0*/  FSEL R13, R5.reuse, R13, P0 ;  /* 0x0000000d050d7208 */ /* 0x040fe40000000000 */
[----:B------:R-:W-:Y:S02]  /*09d0*/  FSEL R4, R4, R8, !P1 ;  /* 0x0000000804047208 */ /* 0x000fe40004800000 */
[----:B------:R-:W-:Y:S02]  /*09e0*/  FSEL R5, R5, R9, !P1 ;  /* 0x0000000905057208 */ /* 0x000fe40004800000 */
[----:B-1----:R-:W-:-:S04]  /*09f0*/  DSETP.GT.AND P0, PT, R12, R10, PT ;  /* 0x0000000a0c00722a */ /* 0x002fc80003f04000 */
[----:B------:R-:W-:Y:S01]  /*0a00*/  DSETP.GEU.AND P1, PT, R4, R10, PT ;  /* 0x0000000a0400722a */ /* 0x000fe20003f2e000 */
[----:B---3--:R-:W0:Y:S01]  /*0a10*/  I2F.F64.U16 R8, R25 ;  /* 0x0000001900087312 */ /* 0x008e220000101800 */
[C---:B------:R-:W-:Y:S02]  /*0a20*/  FSEL R12, R10.reuse, R12, P0 ;  /* 0x0000000c0a0c7208 */ /* 0x040fe40000000000 */
[C---:B------:R-:W-:Y:S02]  /*0a30*/  FSEL R13, R11.reuse, R13, P0 ;  /* 0x0000000d0b0d7208 */ /* 0x040fe40000000000 */
[----:B------:R-:W-:Y:S02]  /*0a40*/  FSEL R4, R10, R4, !P1 ;  /* 0x000000040a047208 */ /* 0x000fe40004800000 */
[----:B------:R-:W-:Y:S02]  /*0a50*/  FSEL R5, R11, R5, !P1 ;  /* 0x000000050b057208 */ /* 0x000fe40004800000 */
[----:B----4-:R-:W1:Y:S01]  /*0a60*/  I2F.F64.U16 R10, R24 ;  /* 0x00000018000a7312 */ /* 0x010e620000101800 */
[----:B0-----:R-:W-:-:S03]  /*0a70*/  DSETP.GT.AND P0, PT, R12, R8, PT ;  /* 0x000000080c00722a */ /* 0x001fc60003f04000 */
[----:B------:R-:W-:-:S03]  /*0a80*/  DSETP.GEU.AND P1, PT, R4, R8, PT ;  /* 0x000000080400722a */ /* 0x000fc60003f2e000 */
[C---:B------:R-:W-:Y:S02]  /*0a90*/  FSEL R12, R8.reuse, R12, P0 ;  /* 0x0000000c080c7208 */ /* 0x040fe40000000000 */
[C---:B------:R-:W-:Y:S02]  /*0aa0*/  FSEL R13, R9.reuse, R13, P0 ;  /* 0x0000000d090d7208 */ /* 0x040fe40000000000 */
[----:B------:R-:W-:Y:S02]  /*0ab0*/  FSEL R4, R8, R4, !P1 ;  /* 0x0000000408047208 */ /* 0x000fe40004800000 */
[----:B------:R-:W-:Y:S02]  /*0ac0*/  FSEL R5, R9, R5, !P1 ;  /* 0x0000000509057208 */ /* 0x000fe40004800000 */
[----:B-----5:R-:W0:Y:S01]  /*0ad0*/  I2F.F64.U16 R8, R23 ;  /* 0x0000001700087312 */ /* 0x020e220000101800 */
[----:B-1----:R-:W-:-:S03]  /*0ae0*/  DSETP.GT.AND P0, PT, R12, R10, PT ;  /* 0x0000000a0c00722a */ /* 0x002fc60003f04000 */
[----:B------:R-:W-:-:S03]  /*0af0*/  DSETP.GEU.AND P1, PT, R4, R10, PT ;  /* 0x0000000a0400722a */ /* 0x000fc60003f2e000 */
        /* <DEDUP_REMOVED lines=11> */
[----:B------:R-:W0:Y:S01]  /*0bb0*/  I2F.F64.U16 R4, R7 ;  /* 0x0000000700047312 */ /* 0x000e220000101800 */
        /* <DEDUP_REMOVED lines=26> */
[----:B------:R-:W-:Y:S01]  /*0d60*/  FSEL R5, R5, R11, !P1 ;  /* 0x0000000b05057208 */ /* 0x000fe20004800000 */
[----:B------:R-:W0:Y:S01]  /*0d70*/  I2F.F64.U16 R6, R6 ;  /* 0x0000000600067312 */ /* 0x000e220000101800 */
[----:B-1----:R-:W-:-:S04]  /*0d80*/  DSETP.GT.AND P0, PT, R12, R8, PT ;  /* 0x000000080c00722a */ /* 0x002fc80003f04000 */
        /* <DEDUP_REMOVED lines=17> */
[----:B------:R-:W-:-:S06]  /*0ea0*/  FSEL R5, R5, R7, !P1 ;  /* 0x0000000705057208 */ /* 0x000fcc0004800000 */
[----:B------:R-:W-:-:S08]  /*0eb0*/  DADD R4, R4, -R8 ;  /* 0x0000000004047229 */ /* 0x000fd00000000808 */
[----:B------:R-:W-:-:S14]  /*0ec0*/  DSETP.GEU.AND P0, PT, R4, 5, PT ;  /* 0x401400000400742a */ /* 0x000fdc0003f0e000 */
[----:B------:R-:W-:Y:S05]  /*0ed0*/  @!P0 EXIT ;  /* 0x000000000000894d */ /* 0x000fea0003800000 */
[----:B------:R-:W-:Y:S01]  /*0ee0*/  CS2R R12, SRZ ;  /* 0x00000000000c7805 */ /* 0x000fe2000001ff00 */
[----:B------:R-:W-:Y:S01]  /*0ef0*/  IMAD.MOV.U32 R10, RZ, RZ, -0x800000 ;  /* 0xff800000ff0a7424 */ /* 0x000fe200078e00ff */
[----:B------:R-:W-:Y:S01]  /*0f00*/  UMOV UR4, URZ ;  /* 0x000000ff00047c82 */ /* 0x000fe20008000000 */
[----:B------:R-:W-:-:S07]  /*0f10*/  IMAD.MOV.U32 R11, RZ, RZ, 0x43cfffff ;  /* 0x43cfffffff0b7424 */ /* 0x000fce00078e00ff */
.L_x_1:
[----:B------:R-:W0:Y:S01]  /*0f20*/  LDCU UR9, c[0x0][0x3a4] ;  /* 0x00007480ff0977ac */ /* 0x000e220008000800 */
[----:B------:R-:W-:Y:S01]  /*0f30*/  VIADD R4, R0, 0xfffffffe ;  /* 0xfffffffe00047836 */ /* 0x000fe20000000000 */
[C---:B------:R-:W-:Y:S01]  /*0f40*/  IADD3 RZ, P4, PT, R3.reuse, -UR4, RZ ;  /* 0x8000000403ff7c10 */ /* 0x040fe2000ff9e0ff */
[C---:B------:R-:W-:Y:S01]  /*0f50*/  VIADD R6, R3.reuse, 0x1 ;  /* 0x0000000103067836 */ /* 0x040fe20000000000 */
[----:B------:R-:W1:Y:S01]  /*0f60*/  LDCU UR8, c[0x0][0x3a4] ;  /* 0x00007480ff0877ac */ /* 0x000e620008000800 */
[C---:B------:R-:W-:Y:S01]  /*0f70*/  VIADD R22, R3.reuse, 0x2 ;  /* 0x0000000203167836 */ /* 0x040fe20000000000 */
[----:B------:R-:W-:Y:S01]  /*0f80*/  ISETP.GT.AND P0, PT, R3, UR4, PT ;  /* 0x0000000403007c0c */ /* 0x000fe2000bf04270 */
[----:B------:R-:W-:Y:S01]  /*0f90*/  IMAD.MOV.U32 R25, RZ, RZ, R0 ;  /* 0x000000ffff197224 */ /* 0x000fe200078e0000 */
[----:B------:R-:W-:Y:S01]  /*0fa0*/  ISETP.GE.AND P2, PT, R6, UR4, PT ;  /* 0x0000000406007c0c */ /* 0x000fe2000bf46270 */
[----:B------:R-:W-:Y:S02]  /*0fb0*/  ULOP3.LUT UR5, URZ, UR4, URZ, 0x33, !UPT ;  /* 0x00000004ff057292 */ /* 0x000fe4000f8e33ff */
[----:B------:R-:W-:-:S02]  /*0fc0*/  ISETP.GE.AND P3, PT, R22, UR4, PT ;  /* 0x0000000416007c0c */ /* 0x000fc4000bf66270 */
[----:B------:R-:W-:Y:S02]  /*0fd0*/  CS2R R8, SRZ ;  /* 0x0000000000087805 */ /* 0x000fe4000001ff00 */
[C---:B------:R-:W-:Y:S01]  /*0fe0*/  ISETP.GE.AND P1, PT, R3.reuse, UR4, PT ;  /* 0x0000000403007c0c */ /* 0x040fe2000bf26270 */
[----:B------:R-:W-:Y:S01]  /*0ff0*/  IMAD.X R23, RZ, RZ, -0x1, P4 ;  /* 0xffffffffff177424 */ /* 0x000fe200020e06ff */
[----:B------:R-:W2:Y:S01]  /*1000*/  LDCU.64 UR10, c[0x0][0x3a0] ;  /* 0x00007400ff0a77ac */ /* 0x000ea20008000a00 */
[C---:B------:R-:W-:Y:S02]  /*1010*/  VIADD R24, R3.reuse, UR5 ;  /* 0x0000000503187c36 */ /* 0x040fe40008000000 */
[----:B0-----:R-:W-:Y:S01]  /*1020*/  IMAD R4, R4, UR9, RZ ;  /* 0x0000000904047c24 */ /* 0x001fe2000f8e02ff */
[----:B------:R-:W0:Y:S03]  /*1030*/  LDCU.128 UR12, c[0x0][0x380] ;  /* 0x00007000ff0c77ac */ /* 0x000e260008000c00 */
[C---:B------:R-:W-:Y:S01]  /*1040*/  IMAD.IADD R7, R3.reuse, 0x1, R4 ;  /* 0x0000000103077824 */ /* 0x040fe200078e0204 */
[C---:B-1----:R-:W-:Y:S01]  /*1050*/  ISETP.GE.OR P2, PT, R6.reuse, UR8, !P2 ;  /* 0x0000000806007c0c */ /* 0x042fe2000d746670 */
[----:B------:R-:W-:Y:S01]  /*1060*/  VIADD R6, R6, -UR4 ;  /* 0x8000000406067c36 */ /* 0x000fe20008000000 */
[C---:B------:R-:W-:Y:S01]  /*1070*/  ISETP.GE.OR P3, PT, R22.reuse, UR8, !P3 ;  /* 0x0000000816007c0c */ /* 0x040fe2000df66670 */
[----:B------:R-:W-:Y:S01]  /*1080*/  VIADD R22, R22, -UR4 ;  /* 0x8000000416167c36 */ /* 0x000fe20008000000 */
[----:B------:R-:W-:Y:S01]  /*1090*/  ISETP.GT.OR P0, PT, R3, UR8, !P0 ;  /* 0x0000000803007c0c */ /* 0x000fe2000c704670 */
[----:B------:R-:W-:Y:S01]  /*10a0*/  VIADD R5, R7, -UR4 ;  /* 0x8000000407057c36 */ /* 0x000fe20008000000 */
[----:B------:R-:W-:Y:S01]  /*10b0*/  ISETP.GE.OR P1, PT, R3, UR8, !P1 ;  /* 0x0000000803007c0c */ /* 0x000fe2000cf26670 */
[----:B------:R-:W-:-:S12]  /*10c0*/  UMOV UR5, 0xfffffffe ;  /* 0xfffffffe00057882 */ /* 0x000fd80000000000 */
.L_x_0:
[----:B------:R-:W-:Y:S01]  /*10d0*/  VIADD R26, R25, 0xfffffffe ;  /* 0xfffffffe191a7836 */ /* 0x000fe20000000000 */
[----:B------:R-:W-:Y:S01]  /*10e0*/  SHF.R.S32.HI R18, RZ, 0x1f, R4 ;  /* 0x0000001fff127819 */ /* 0x000fe20000011404 */
[C---:B------:R-:W-:Y:S02]  /*10f0*/  VIADD R14, R3.reuse, 0xfffffffe ;  /* 0xfffffffe030e7836 */ /* 0x040fe40000000000 */
[----:B------:R-:W-:Y:S01]  /*1100*/  VIADD R17, R3, -UR4 ;  /* 0x8000000403117c36 */ /* 0x000fe20008000000 */
[----:B--2---:R-:W-:Y:S01]  /*1110*/  ISETP.GE.AND P4, PT, R26, UR10, PT ;  /* 0x0000000a1a007c0c */ /* 0x004fe2000bf86270 */
[----:B------:R-:W-:-:S03]  /*1120*/  VIADD R15, R14, -UR4 ;  /* 0x800000040e0f7c36 */ /* 0x000fc60008000000 */
[----:B------:R-:W-:-:S04]  /*1130*/  ISETP.GE.OR P4, PT, R14, UR11, P4 ;  /* 0x0000000b0e007c0c */ /* 0x000fc8000a786670 */
[----:B------:R-:W-:Y:S02]  /*1140*/  ISETP.LT.OR P4, PT, R14, UR4, P4 ;  /* 0x000000040e007c0c */ /* 0x000fe4000a781670 */
[----:B0-----:R-:W-:Y:S02]  /*1150*/  IADD3 R14, P5, P6, R3, UR12, R4 ;  /* 0x0000000c030e7c10 */ /* 0x001fe4000febe004 */
[----:B------:R-:W-:Y:S02]  /*1160*/  ISETP.GE.OR P4, PT, R15, UR11, P4 ;  /* 0x0000000b0f007c0c */ /* 0x000fe4000a786670 */
[----:B------:R-:W-:Y:S02]  /*1170*/  IADD3.X R15, PT, PT, RZ, UR13, R18, P5, P6 ;  /* 0x0000000dff0f7c10 */ /* 0x000fe4000afec412 */
[----:B------:R-:W-:-:S04]  /*1180*/  IADD3 R16, P5, P6, R17, UR14, R4 ;  /* 0x0000000e11107c10 */ /* 0x000fc8000febe004 */
[----:B------:R-:W-:-:S05]  /*1190*/  IADD3.X R17, PT, PT, R23, UR15, R18, P5, P6 ;  /* 0x0000000f17117c10 */ /* 0x000fca000afec412 */
[----:B------:R-:W2:Y:S04]  /*11a0*/  @!P4 LDG.E.U8 R29, desc[UR6][R14.64+-0x2] ;  /* 0xfffffe060e1dc981 */ /* 0x000ea8000c1e1100 */
[----:B------:R-:W3:Y:S01]  /*11b0*/  @!P4 LDG.E.U8 R20, desc[UR6][R16.64+-0x2] ;  /* 0xfffffe061014c981 */ /* 0x000ee2000c1e1100 */
[----:B------:R-:W-:-:S04]  /*11c0*/  ISETP.GE.OR P5, PT, R26, UR10, P0 ;  /* 0x0000000a1a007c0c */ /* 0x000fc800087a6670 */
[----:B------:R-:W-:-:S13]  /*11d0*/  ISETP.GE.OR P5, PT, R24, UR11, P5 ;  /* 0x0000000b18007c0c */ /* 0x000fda000afa6670 */
[----:B------:R-:W4:Y:S04]  /*11e0*/  @!P5 LDG.E.U8 R28, desc[UR6][R14.64+-0x1] ;  /* 0xffffff060e1cd981 */ /* 0x000f28000c1e1100 */
[----:B------:R-:W5:Y:S01]  /*11f0*/  @!P5 LDG.E.U8 R27, desc[UR6][R16.64+-0x1] ;  /* 0xffffff06101bd981 */ /* 0x000f62000c1e1100 */
[----:B--2---:R-:W-:Y:S08]  /*1200*/  @!P4 I2F.F64.U16 R18, R29 ;  /* 0x0000001d0012c312 */ /* 0x004ff00000101800 */
[----:B---3--:R-:W0:Y:S02]  /*1210*/  @!P4 I2F.F64.U16 R20, R20 ;  /* 0x000000140014c312 */ /* 0x008e240000101800 */
[----:B0-----:R-:W-:-:S06]  /*1220*/  @!P4 DADD R18, R18, -R20 ;  /* 0x000000001212c229 */ /* 0x001fcc0000000814 */
[----:B-----5:R-:W-:Y:S02]  /*1230*/  @!P5 I2F.F64.U16 R20, R27 ;  /* 0x0000001b0014d312 */ /* 0x020fe40000101800 */
[----:B------:R-:W-:Y:S01]  /*1240*/  @!P4 DADD R8, R8, |R18| ;  /* 0x000000000808c229 */ /* 0x000fe20000000412 */
[----:B------:R-:W-:-:S05]  /*1250*/  ISETP.GE.OR P4, PT, R26, UR10, P1 ;  /* 0x0000000a1a007c0c */ /* 0x000fca0008f86670 */
[----:B----4-:R-:W0:Y:S02]  /*1260*/  @!P5 I2F.F64.U16 R18, R28 ;  /* 0x0000001c0012d312 */ /* 0x010e240000101800 */
[----:B0-----:R-:W-:Y:S01]  /*1270*/  @!P5 DADD R18, R18, -R20 ;  /* 0x000000001212d229 */ /* 0x001fe20000000814 */
[----:B------:R-:W-:-:S05]  /*1280*/  VIADD R21, R3, -UR4 ;  /* 0x8000000403157c36 */ /* 0x000fca0008000000 */
[----:B------:R-:W-:Y:S02]  /*1290*/  ISETP.GE.OR P4, PT, R21, UR11, P4 ;  /* 0x0000000b15007c0c */ /* 0x000fe4000a786670 */
[----:B------:R-:W-:-:S11]  /*12a0*/  @!P5 DADD R8, R8, |R18| ;  /* 0x000000000808d229 */ /* 0x000fd60000000412 */
[----:B------:R-:W-:Y:S02]  /*12b0*/  @!P4 IADD3 R20, P6, PT, R7, UR12, RZ ;  /* 0x0000000c0714cc10 */ /* 0x000fe4000ffde0ff */
[----:B------:R-:W-:Y:S02]  /*12c0*/  @!P4 IADD3 R18, P5, PT, R5, UR14, RZ ;  /* 0x0000000e0512cc10 */ /* 0x000fe4000ffbe0ff */
[----:B------:R-:W-:Y:S02]  /*12d0*/  @!P4 LEA.HI.X.SX32 R21, R7, UR13, 0x1, P6 ;  /* 0x0000000d0715cc11 */ /* 0x000fe4000b0f0eff */
[----:B------:R-:W-:-:S03]  /*12e0*/  @!P4 LEA.HI.X.SX32 R19, R5, UR15, 0x1, P5 ;  /* 0x0000000f0513cc11 */ /* 0x000fc6000a8f0eff */
[----:B------:R-:W2:Y:S04]  /*12f0*/  @!P4 LDG.E.U8 R29, desc[UR6][R20.64] ;  /* 0x00000006141dc981 */ /* 0x000ea8000c1e1100 */
[----:B------:R-:W3:Y:S01]  /*1300*/  @!P4 LDG.E.U8 R18, desc[UR6][R18.64] ;  /* 0x000000061212c981 */ /* 0x000ee2000c1e1100 */
[C---:B------:R-:W-:Y:S02]  /*1310*/  ISETP.GE.OR P6, PT, R26.reuse, UR10, P2 ;  /* 0x0000000a1a007c0c */ /* 0x040fe400097c6670 */
[----:B------:R-:W-:Y:S02]  /*1320*/  ISETP.GE.OR P5, PT, R26, UR10, P3 ;  /* 0x0000000a1a007c0c */ /* 0x000fe40009fa6670 */
[----:B------:R-:W-:Y:S02]  /*1330*/  ISETP.GE.OR P6, PT, R6, UR11, P6 ;  /* 0x0000000b06007c0c */ /* 0x000fe4000b7c6670 */
[----:B------:R-:W-:-:S11]  /*1340*/  ISETP.GE.OR P5, PT, R22, UR11, P5 ;  /* 0x0000000b16007c0c */ /* 0x000fd6000afa6670 */
[----:B------:R-:W4:Y:S04]  /*1350*/  @!P6 LDG.E.U8 R20, desc[UR6][R14.64+0x1] ;  /* 0x000001060e14e981 */ /* 0x000f28000c1e1100 */
[----:B------:R-:W5:Y:S04]  /*1360*/  @!P5 LDG.E.U8 R21, desc[UR6][R14.64+0x2] ;  /* 0x000002060e15d981 */ /* 0x000f68000c1e1100 */
[----:B------:R-:W5:Y:S04]  /*1370*/  @!P5 LDG.E.U8 R19, desc[UR6][R16.64+0x2] ;  /* 0x000002061013d981 */ /* 0x000f68000c1e1100 */
[----:B------:R-:W5:Y:S01]  /*1380*/  @!P6 LDG.E.U8 R14, desc[UR6][R16.64+0x1] ;  /* 0x00000106100ee981 */ /* 0x000f62000c1e1100 */
[----:B------:R-:W-:-:S04]  /*1390*/  UIADD3 UR5, UPT, UPT, UR5, 0x1, URZ ;  /* 0x0000000105057890 */ /* 0x000fc8000fffe0ff */
[----:B------:R-:W-:Y:S01]  /*13a0*/  UISETP.NE.AND UP0, UPT, UR5, 0x3, UPT ;  /* 0x000000030500788c */ /* 0x000fe2000bf05270 */
[----:B------:R-:W-:Y:S02]  /*13b0*/  VIADD R25, R25, 0x1 ;  /* 0x0000000119197836 */ /* 0x000fe40000000000 */
[----:B------:R-:W-:Y:S02]  /*13c0*/  VIADD R4, R4, UR11 ;  /* 0x0000000b04047c36 */ /* 0x000fe40008000000 */
[----:B------:R-:W-:Y:S02]  /*13d0*/  VIADD R5, R5, UR11 ;  /* 0x0000000b05057c36 */ /* 0x000fe40008000000 */
[----:B------:R-:W-:Y:S01]  /*13e0*/  VIADD R7, R7, UR11 ;  /* 0x0000000b07077c36 */ /* 0x000fe20008000000 */
[----:B--2---:R-:W-:Y:S08]  /*13f0*/  @!P4 I2F.F64.U16 R28, R29 ;  /* 0x0000001d001cc312 */ /* 0x004ff00000101800 */
[----:B---3--:R-:W0:Y:S02]  /*1400*/  @!P4 I2F.F64.U16 R26, R18 ;  /* 0x00000012001ac312 */ /* 0x008e240000101800 */
[----:B0-----:R-:W-:-:S06]  /*1410*/  @!P4 DADD R26, R28, -R26 ;  /* 0x000000001c1ac229 */ /* 0x001fcc000000081a */
[----:B----4-:R-:W-:Y:S02]  /*1420*/  @!P6 I2F.F64.U16 R28, R20 ;  /* 0x00000014001ce312 */ /* 0x010fe40000101800 */
[----:B------:R-:W-:-:S06]  /*1430*/  @!P4 DADD R8, R8, |R26| ;  /* 0x000000000808c229 */ /* 0x000fcc000000041a */
[----:B-----5:R-:W0:Y:S08]  /*1440*/  @!P6 I2F.F64.U16 R26, R14 ;  /* 0x0000000e001ae312 */ /* 0x020e300000101800 */
[----:B------:R-:W-:Y:S08]  /*1450*/  @!P5 I2F.F64.U16 R20, R21 ;  /* 0x000000150014d312 */ /* 0x000ff00000101800 */
[----:B------:R-:W1:Y:S01]  /*1460*/  @!P5 I2F.F64.U16 R18, R19 ;  /* 0x000000130012d312 */ /* 0x000e620000101800 */
[----:B0-----:R-:W-:-:S08]  /*1470*/  @!P6 DADD R26, R28, -R26 ;  /* 0x000000001c1ae229 */ /* 0x001fd0000000081a */
[----:B------:R-:W-:Y:S02]  /*1480*/  @!P6 DADD R8, R8, |R26| ;  /* 0x000000000808e229 */ /* 0x000fe4000000041a */
[----:B-1----:R-:W-:-:S08]  /*1490*/  @!P5 DADD R18, R20, -R18 ;  /* 0x000000001412d229 */ /* 0x002fd00000000812 */
[----:B------:R-:W-:Y:S01]  /*14a0*/  @!P5 DADD R8, R8, |R18| ;  /* 0x000000000808d229 */ /* 0x000fe20000000412 */
[----:B------:R-:W-:Y:S10]  /*14b0*/  BRA.U UP0, `(.L_x_0) ;  /* 0xfffffffd00047547 */ /* 0x000ff4000b83ffff */
[----:B------:R-:W-:Y:S01]  /*14c0*/  ULOP3.LUT UR5, UR4, 0xff, URZ, 0xc0, !UPT ;  /* 0x000000ff04057892 */ /* 0x000fe2000f8ec0ff */
[----:B------:R-:W-:Y:S01]  /*14d0*/  DSETP.GEU.AND P0, PT, R8, R10, PT ;  /* 0x0000000a0800722a */ /* 0x000fe20003f0e000 */
[----:B------:R-:W-:-:S04]  /*14e0*/  UIADD3 UR4, UPT, UPT, UR4, 0x1, URZ ;  /* 0x0000000104047890 */ /* 0x000fc8000fffe0ff */
[----:B------:R-:W-:Y:S01]  /*14f0*/  UISETP.NE.AND UP0, UPT, UR4, 0x39, UPT ;  /* 0x000000390400788c */ /* 0x000fe2000bf05270 */
[----:B------:R-:W-:Y:S02]  /*1500*/  FSEL R10, R8, R10, !P0 ;  /* 0x0000000a080a7208 */ /* 0x000fe40004000000 */
[----:B------:R-:W0:Y:S01]  /*1510*/  I2F.F64.U16 R4, UR5 ;  /* 0x0000000500047d12 */ /* 0x000e220008101800 */
[----:B------:R-:W-:Y:S02]  /*1520*/  FSEL R11, R9, R11, !P0 ;  /* 0x0000000b090b7208 */ /* 0x000fe40004000000 */
[----:B0-----:R-:W-:Y:S02]  /*1530*/  FSEL R12, R4, R12, !P0 ;  /* 0x0000000c040c7208 */ /* 0x001fe40004000000 */
[----:B------:R-:W-:Y:S01]  /*1540*/  FSEL R13, R5, R13, !P0 ;  /* 0x0000000d050d7208 */ /* 0x000fe20004000000 */
[----:B------:R-:W-:Y:S06]  /*1550*/  BRA.U UP0, `(.L_x_1) ;  /* 0xfffffff900707547 */ /* 0x000fec000b83ffff */
[----:B------:R-:W0:Y:S01]  /*1560*/  LDCU.64 UR4, c[0x0][0x390] ;  /* 0x00007200ff0477ac */ /* 0x000e220008000a00 */
[----:B------:R-:W1:Y:S01]  /*1570*/  F2I.U32.F64.TRUNC R13, R12 ;  /* 0x0000000c000d7311 */ /* 0x000e62000030d000 */
[----:B0-----:R-:W-:-:S04]  /*1580*/  IADD3 R4, P0, PT, R2, UR4, RZ ;  /* 0x0000000402047c10 */ /* 0x001fc8000ff1e0ff */
[----:B------:R-:W-:-:S05]  /*1590*/  LEA.HI.X.SX32 R5, R2, UR5, 0x1, P0 ;  /* 0x0000000502057c11 */ /* 0x000fca00080f0eff */
[----:B-1----:R-:W-:Y:S01]  /*15a0*/  STG.E.U8 desc[UR6][R4.64], R13 ;  /* 0x0000000d04007986 */ /* 0x002fe2000c101106 */
[----:B------:R-:W-:Y:S05]  /*15b0*/  EXIT ;  /* 0x000000000000794d */ /* 0x000fea0003800000 */
.L_x_2:
[----:B------:R-:W-:-:S00]  /*15c0*/  BRA `(.L_x_2) ;  /* 0xfffffffc00fc7947 */ /* 0x000fc0000383ffff */
[----:B------:R-:W-:-:S00]  /*15d0*/  NOP ;  /* 0x0000000000007918 */ /* 0x000fc00000000000 */
        /* <DEDUP_REMOVED lines=10> */
.L_x_3:


//--------------------- .nv.shared.reserved.0     --------------------------
	.section	.nv.shared.reserved.0,"aw",@nobits
	.weak		__nv_reservedSMEM_offset_0_alias
	.size		__nv_reservedSMEM_offset_0_alias, 0, 64
	.other		__nv_reservedSMEM_offset_0_alias,@"STO_CUDA_RESERVED_SHARED STV_DEFAULT"
__nv_reservedSMEM_offset_0_alias:
	.zero		0
	.zero		64


//--------------------- .nv.constant0._Z12stereoKernelPhS_S_dii --------------------------
	.section	.nv.constant0._Z12stereoKernelPhS_S_dii,"a",@progbits
	.sectionflags	@""
	.align	4
.nv.constant0._Z12stereoKernelPhS_S_dii:
	.zero		936


//--------------------- SYMBOLS --------------------------

	.type		.nv.reservedSmem.offset0,@object
	.size		.nv.reservedSmem.offset0,0x4
